	.headerflags	@"EF_CUDA_TEXMODE_UNIFIED EF_CUDA_64BIT_ADDRESS EF_CUDA_ACCELERATORS EF_CUDA_SM90 EF_CUDA_VIRTUAL_SM(EF_CUDA_SM90)"
	.elftype	@"ET_EXEC"


//--------------------- .nv.info                  --------------------------
	.section	.nv.info,"",@"SHT_CUDA_INFO"
	.align	4


	//----- nvinfo : EIATTR_REGCOUNT
	.align		4
        /*0000*/ 	.byte	0x04, 0x2f
        /*0002*/ 	.short	(.L_3 - .L_2)
	.align		4
.L_2:
        /*0004*/ 	.word	index@(triton_poi_fused__native_batch_norm_legit_no_training_leaky_relu_1)
        /*0008*/ 	.word	0x00000010


	//----- nvinfo : EIATTR_MIN_STACK_SIZE
	.align		4
.L_3:
        /*000c*/ 	.byte	0x04, 0x12
        /*000e*/ 	.short	(.L_5 - .L_4)
	.align		4
.L_4:
        /*0010*/ 	.word	index@(triton_poi_fused__native_batch_norm_legit_no_training_leaky_relu_1)
        /*0014*/ 	.word	0x00000000


	//----- nvinfo : EIATTR_FRAME_SIZE
	.align		4
.L_5:
        /*0018*/ 	.byte	0x04, 0x11
        /*001a*/ 	.short	(.L_7 - .L_6)
	.align		4
.L_6:
        /*001c*/ 	.word	index@(triton_poi_fused__native_batch_norm_legit_no_training_leaky_relu_1)
        /*0020*/ 	.word	0x00000000


	//----- nvinfo : EIATTR_MIN_STACK_SIZE
	.align		4
.L_7:
        /*0024*/ 	.byte	0x04, 0x12
        /*0026*/ 	.short	(.L_9 - .L_8)
	.align		4
.L_8:
        /*0028*/ 	.word	index@(triton_poi_fused__native_batch_norm_legit_no_training_leaky_relu_1)
        /*002c*/ 	.word	0x00000000
.L_9:


//--------------------- .nv.info.triton_poi_fused__native_batch_norm_legit_no_training_leaky_relu_1 --------------------------
	.section	.nv.info.triton_poi_fused__native_batch_norm_legit_no_training_leaky_relu_1,"",@"SHT_CUDA_INFO"
	.sectionflags	@""
	.align	4


	//----- nvinfo : EIATTR_CUDA_API_VERSION
	.align		4
        /*0000*/ 	.byte	0x04, 0x37
        /*0002*/ 	.short	(.L_11 - .L_10)
.L_10:
        /*0004*/ 	.word	0x0000007c


	//----- nvinfo : EIATTR_KPARAM_INFO
	.align		4
.L_11:
        /*0008*/ 	.byte	0x04, 0x17
        /*000a*/ 	.short	(.L_13 - .L_12)
.L_12:
        /*000c*/ 	.word	0x00000000
        /*0010*/ 	.short	0x0006
        /*0012*/ 	.short	0x0030
        /*0014*/ 	.byte	0x00, 0xf0, 0x11, 0x00


	//----- nvinfo : EIATTR_KPARAM_INFO
	.align		4
.L_13:
        /*0018*/ 	.byte	0x04, 0x17
        /*001a*/ 	.short	(.L_15 - .L_14)
.L_14:
        /*001c*/ 	.word	0x00000000
        /*0020*/ 	.short	0x0005
        /*0022*/ 	.short	0x0028
        /*0024*/ 	.byte	0x00, 0xf4, 0x21, 0x00


	//----- nvinfo : EIATTR_KPARAM_INFO
	.align		4
.L_15:
        /*0028*/ 	.byte	0x04, 0x17
        /*002a*/ 	.short	(.L_17 - .L_16)
.L_16:
        /*002c*/ 	.word	0x00000000
        /*0030*/ 	.short	0x0004
        /*0032*/ 	.short	0x0020
        /*0034*/ 	.byte	0x00, 0xf4, 0x21, 0x00


	//----- nvinfo : EIATTR_KPARAM_INFO
	.align		4
.L_17:
        /*0038*/ 	.byte	0x04, 0x17
        /*003a*/ 	.short	(.L_19 - .L_18)
.L_18:
        /*003c*/ 	.word	0x00000000
        /*0040*/ 	.short	0x0003
        /*0042*/ 	.short	0x0018
        /*0044*/ 	.byte	0x00, 0xf4, 0x21, 0x00


	//----- nvinfo : EIATTR_KPARAM_INFO
	.align		4
.L_19:
        /*0048*/ 	.byte	0x04, 0x17
        /*004a*/ 	.short	(.L_21 - .L_20)
.L_20:
        /*004c*/ 	.word	0x00000000
        /*0050*/ 	.short	0x0002
        /*0052*/ 	.short	0x0010
        /*0054*/ 	.byte	0x00, 0xf4, 0x21, 0x00


	//----- nvinfo : EIATTR_KPARAM_INFO
	.align		4
.L_21:
        /*0058*/ 	.byte	0x04, 0x17
        /*005a*/ 	.short	(.L_23 - .L_22)
.L_22:
        /*005c*/ 	.word	0x00000000
        /*0060*/ 	.short	0x0001
        /*0062*/ 	.short	0x0008
        /*0064*/ 	.byte	0x00, 0xf4, 0x21, 0x00


	//----- nvinfo : EIATTR_KPARAM_INFO
	.align		4
.L_23:
        /*0068*/ 	.byte	0x04, 0x17
        /*006a*/ 	.short	(.L_25 - .L_24)
.L_24:
        /*006c*/ 	.word	0x00000000
        /*0070*/ 	.short	0x0000
        /*0072*/ 	.short	0x0000
        /*0074*/ 	.byte	0x00, 0xf4, 0x21, 0x00


	//----- nvinfo : EIATTR_SPARSE_MMA_MASK
	.align		4
.L_25:
        /*0078*/ 	.byte	0x03, 0x50
        /*007a*/ 	.short	0x0000


	//----- nvinfo : EIATTR_MAXREG_COUNT
	.align		4
        /*007c*/ 	.byte	0x03, 0x1b
        /*007e*/ 	.short	0x00ff


	//----- nvinfo : EIATTR_EXIT_INSTR_OFFSETS
	.align		4
        /*0080*/ 	.byte	0x04, 0x1c
        /*0082*/ 	.short	(.L_27 - .L_26)


	//   ....[0]....
.L_26:
        /*0084*/ 	.word	0x000003d0


	//----- nvinfo : EIATTR_REQNTID
	.align		4
.L_27:
        /*0088*/ 	.byte	0x04, 0x10
        /*008a*/ 	.short	(.L_29 - .L_28)
.L_28:
        /*008c*/ 	.word	0x00000100
        /*0090*/ 	.word	0x00000001
        /*0094*/ 	.word	0x00000001


	//----- nvinfo : EIATTR_CBANK_PARAM_SIZE
	.align		4
.L_29:
        /*0098*/ 	.byte	0x03, 0x19
        /*009a*/ 	.short	0x0034


	//----- nvinfo : EIATTR_PARAM_CBANK
	.align		4
        /*009c*/ 	.byte	0x04, 0x0a
        /*009e*/ 	.short	(.L_31 - .L_30)
	.align		4
.L_30:
        /*00a0*/ 	.word	index@(.nv.constant0.triton_poi_fused__native_batch_norm_legit_no_training_leaky_relu_1)
        /*00a4*/ 	.short	0x0210
        /*00a6*/ 	.short	0x0034


	//----- nvinfo : EIATTR_SW_WAR
	.align		4
.L_31:
        /*00a8*/ 	.byte	0x04, 0x36
        /*00aa*/ 	.short	(.L_33 - .L_32)
.L_32:
        /*00ac*/ 	.word	0x00000008
.L_33:


//--------------------- .nv.callgraph             --------------------------
	.section	.nv.callgraph,"",@"SHT_CUDA_CALLGRAPH"
	.align	4
	.sectionentsize	8
	.align		4
        /*0000*/ 	.word	0x00000000
	.align		4
        /*0004*/ 	.word	0xffffffff
	.align		4
        /*0008*/ 	.word	0x00000000
	.align		4
        /*000c*/ 	.word	0xfffffffe
	.align		4
        /*0010*/ 	.word	0x00000000
	.align		4
        /*0014*/ 	.word	0xfffffffd
	.align		4
        /*0018*/ 	.word	0x00000000
	.align		4
        /*001c*/ 	.word	0xfffffffc


//--------------------- .nv.constant4             --------------------------
	.section	.nv.constant4,"a",@progbits
	.align	8
	.align		8
.nv.constant4:
        /*0000*/ 	.dword	_$_str
	.align		8
        /*0008*/ 	.dword	_$_str_$_2


//--------------------- .text.triton_poi_fused__native_batch_norm_legit_no_training_leaky_relu_1 --------------------------
	.section	.text.triton_poi_fused__native_batch_norm_legit_no_training_leaky_relu_1,"ax",@progbits
	.align	128
        .global         triton_poi_fused__native_batch_norm_legit_no_training_leaky_relu_1
        .type           triton_poi_fused__native_batch_norm_legit_no_training_leaky_relu_1,@function
        .size           triton_poi_fused__native_batch_norm_legit_no_training_leaky_relu_1,(.L_x_1 - triton_poi_fused__native_batch_norm_legit_no_training_leaky_relu_1)
        .other          triton_poi_fused__native_batch_norm_legit_no_training_leaky_relu_1,@"STO_CUDA_ENTRY STV_DEFAULT"
triton_poi_fused__native_batch_norm_legit_no_training_leaky_relu_1:
.text.triton_poi_fused__native_batch_norm_legit_no_training_leaky_relu_1:
[----:B------:R-:W-:Y:S01]  /*0000*/  LDC R1, c[0x0][0x28] ;  /* 0x00000a00ff017b82 */ /* 0x000fe20000000800 */
[----:B------:R-:W1:Y:S07]  /*0010*/  S2R R0, SR_TID.X ;  /* 0x0000000000007919 */ /* 0x000e6e0000002100 */
[----:B------:R-:W2:Y:S01]  /*0020*/  LDC.64 R2, c[0x0][0x228] ;  /* 0x00008a00ff027b82 */ /* 0x000ea20000000a00 */
[----:B------:R-:W-:Y:S01]  /*0030*/  ULDC.64 UR4, c[0x0][0x208] ;  /* 0x0000820000047ab9 */ /* 0x000fe20000000a00 */
[----:B------:R-:W3:Y:S06]  /*0040*/  S2R R7, SR_CTAID.X ;  /* 0x0000000000077919 */ /* 0x000eec0000002500 */
[----:B------:R-:W4:Y:S08]  /*0050*/  LDC.64 R8, c[0x0][0x230] ;  /* 0x00008c00ff087b82 */ /* 0x000f300000000a00 */
[----:B------:R-:W5:Y:S01]  /*0060*/  LDC.64 R10, c[0x0][0x238] ;  /* 0x00008e00ff0a7b82 */ /* 0x000f620000000a00 */
[----:B-1----:R-:W-:-:S02]  /*0070*/  SHF.L.U32 R0, R0, 0x1, RZ ;  /* 0x0000000100007819 */ /* 0x002fc400000006ff */
[----:B---3--:R-:W-:Y:S02]  /*0080*/  SHF.R.S32.HI R5, RZ, 0x16, R7 ;  /* 0x00000016ff057819 */ /* 0x008fe40000011407 */
[----:B------:R-:W-:Y:S02]  /*0090*/  LOP3.LUT R0, R0, 0x1fe, RZ, 0xc0, !PT ;  /* 0x000001fe00007812 */ /* 0x000fe400078ec0ff */
[----:B------:R-:W-:Y:S02]  /*00a0*/  SGXT R5, R5, 0x1 ;  /* 0x000000010505781a */ /* 0x000fe40000000200 */
[----:B------:R-:W-:Y:S02]  /*00b0*/  LEA R0, R7, R0, 0x9 ;  /* 0x0000000007007211 */ /* 0x000fe400078e48ff */
[----:B------:R-:W1:Y:S02]  /*00c0*/  LDC.64 R6, c[0x0][0x220] ;  /* 0x00008800ff067b82 */ /* 0x000e640000000a00 */
[----:B------:R-:W-:-:S04]  /*00d0*/  LEA.HI R5, R5, R0, RZ, 0x6 ;  /* 0x0000000005057211 */ /* 0x000fc800078f30ff */
[----:B------:R-:W-:-:S04]  /*00e0*/  LOP3.LUT R5, R5, 0xffffffc0, RZ, 0xc0, !PT ;  /* 0xffffffc005057812 */ /* 0x000fc800078ec0ff */
[----:B------:R-:W-:Y:S02]  /*00f0*/  IADD3 R13, R0, -R5, RZ ;  /* 0x80000005000d7210 */ /* 0x000fe40007ffe0ff */
[----:B------:R-:W3:Y:S03]  /*0100*/  LDC.64 R4, c[0x0][0x218] ;  /* 0x00008600ff047b82 */ /* 0x000ee60000000a00 */
[----:B--2---:R-:W-:-:S06]  /*0110*/  IMAD.WIDE R2, R13, 0x4, R2 ;  /* 0x000000040d027825 */ /* 0x004fcc00078e0202 */
[----:B------:R-:W2:Y:S01]  /*0120*/  LDG.E.EL.64 R2, desc[UR4][R2.64] ;  /* 0x0000000402027981 */ /* 0x000ea2000c2e1b00 */
[----:B-1----:R-:W-:-:S06]  /*0130*/  IMAD.WIDE R6, R13, 0x4, R6 ;  /* 0x000000040d067825 */ /* 0x002fcc00078e0206 */
[----:B------:R-:W2:Y:S01]  /*0140*/  LDG.E.EL.64 R6, desc[UR4][R6.64] ;  /* 0x0000000406067981 */ /* 0x000ea2000c2e1b00 */
[----:B---3--:R-:W-:-:S06]  /*0150*/  IMAD.WIDE R4, R0, 0x4, R4 ;  /* 0x0000000400047825 */ /* 0x008fcc00078e0204 */
[----:B------:R-:W3:Y:S01]  /*0160*/  LDG.E.64 R4, desc[UR4][R4.64] ;  /* 0x0000000404047981 */ /* 0x000ee2000c1e1b00 */
[----:B----4-:R-:W-:-:S04]  /*0170*/  IMAD.WIDE R8, R13, 0x4, R8 ;  /* 0x000000040d087825 */ /* 0x010fc800078e0208 */
[----:B-----5:R-:W-:Y:S02]  /*0180*/  IMAD.WIDE R10, R13, 0x4, R10 ;  /* 0x000000040d0a7825 */ /* 0x020fe400078e020a */
[----:B------:R-:W4:Y:S04]  /*0190*/  LDG.E.EL.64 R8, desc[UR4][R8.64] ;  /* 0x0000000408087981 */ /* 0x000f28000c2e1b00 */
[----:B------:R-:W4:Y:S01]  /*01a0*/  LDG.E.EL.64 R10, desc[UR4][R10.64] ;  /* 0x000000040a0a7981 */ /* 0x000f22000c2e1b00 */
[----:B--2---:R-:W-:Y:S01]  /*01b0*/  FADD R2, R2, 9.9999997473787516356e-06 ;  /* 0x3727c5ac02027421 */ /* 0x004fe20000000000 */
[----:B------:R-:W-:-:S03]  /*01c0*/  FADD R3, R3, 9.9999997473787516356e-06 ;  /* 0x3727c5ac03037421 */ /* 0x000fc60000000000 */
[----:B------:R-:W1:Y:S08]  /*01d0*/  MUFU.SQRT R12, R2 ;  /* 0x00000002000c7308 */ /* 0x000e700000002000 */
[----:B------:R-:W2:Y:S01]  /*01e0*/  MUFU.SQRT R13, R3 ;  /* 0x00000003000d7308 */ /* 0x000ea20000002000 */
[C---:B-1----:R-:W-:Y:S02]  /*01f0*/  FSETP.GT.AND P0, PT, R12.reuse, 8.50705917302346158658e+37, PT ;  /* 0x7e8000000c00780b */ /* 0x042fe40003f04000 */
[----:B------:R-:W-:-:S02]  /*0200*/  FSETP.GEU.AND P2, PT, R12, 1.175494350822287508e-38, PT ;  /* 0x008000000c00780b */ /* 0x000fc40003f4e000 */
[C---:B--2---:R-:W-:Y:S02]  /*0210*/  FSETP.GT.AND P1, PT, R13.reuse, 8.50705917302346158658e+37, PT ;  /* 0x7e8000000d00780b */ /* 0x044fe40003f24000 */
[----:B------:R-:W-:-:S07]  /*0220*/  FSETP.GEU.AND P3, PT, R13, 1.175494350822287508e-38, PT ;  /* 0x008000000d00780b */ /* 0x000fce0003f6e000 */
[----:B------:R-:W-:Y:S01]  /*0230*/  @P0 FMUL R12, R12, 0.25 ;  /* 0x3e8000000c0c0820 */ /* 0x000fe20000400000 */
[----:B------:R-:W-:-:S03]  /*0240*/  HFMA2.MMA R2, -RZ, RZ, 1.625, 0 ;  /* 0x3e800000ff027435 */ /* 0x000fc600000001ff */
[----:B------:R-:W-:Y:S01]  /*0250*/  @!P2 FMUL R12, R12, 16777216 ;  /* 0x4b8000000c0ca820 */ /* 0x000fe20000400000 */
[----:B------:R-:W-:-:S04]  /*0260*/  @P1 FMUL R13, R13, 0.25 ;  /* 0x3e8000000d0d1820 */ /* 0x000fc80000400000 */
[----:B------:R-:W-:Y:S01]  /*0270*/  @!P3 FMUL R13, R13, 16777216 ;  /* 0x4b8000000d0db820 */ /* 0x000fe20000400000 */
[----:B------:R-:W1:Y:S01]  /*0280*/  MUFU.RCP R12, R12 ;  /* 0x0000000c000c7308 */ /* 0x000e620000001000 */
[----:B------:R-:W-:-:S07]  /*0290*/  FSEL R3, R2, 1, P0 ;  /* 0x3f80000002037808 */ /* 0x000fce0000000000 */
[----:B------:R-:W2:Y:S01]  /*02a0*/  MUFU.RCP R13, R13 ;  /* 0x0000000d000d7308 */ /* 0x000ea20000001000 */
[----:B------:R-:W-:Y:S01]  /*02b0*/  FSEL R2, R2, 1, P1 ;  /* 0x3f80000002027808 */ /* 0x000fe20000800000 */
[----:B------:R-:W-:Y:S01]  /*02c0*/  @!P2 FMUL R3, R3, 16777216 ;  /* 0x4b8000000303a820 */ /* 0x000fe20000400000 */
[----:B---3--:R-:W-:-:S03]  /*02d0*/  FADD R5, R5, -R7 ;  /* 0x8000000705057221 */ /* 0x008fc60000000000 */
[----:B------:R-:W-:Y:S01]  /*02e0*/  @!P3 FMUL R2, R2, 16777216 ;  /* 0x4b8000000202b820 */ /* 0x000fe20000400000 */
[----:B------:R-:W-:Y:S01]  /*02f0*/  FADD R4, R4, -R6 ;  /* 0x8000000604047221 */ /* 0x000fe20000000000 */
[----:B-1----:R-:W-:Y:S02]  /*0300*/  FMUL R7, R12, R3 ;  /* 0x000000030c077220 */ /* 0x002fe40000400000 */
[----:B--2---:R-:W-:Y:S02]  /*0310*/  FMUL R6, R13, R2 ;  /* 0x000000020d067220 */ /* 0x004fe40000400000 */
[----:B------:R-:W1:Y:S01]  /*0320*/  LDC.64 R2, c[0x0][0x210] ;  /* 0x00008400ff027b82 */ /* 0x000e620000000a00 */
[----:B------:R-:W-:Y:S01]  /*0330*/  FMUL R7, R4, R7 ;  /* 0x0000000704077220 */ /* 0x000fe20000400000 */
[----:B------:R-:W-:-:S03]  /*0340*/  FMUL R6, R5, R6 ;  /* 0x0000000605067220 */ /* 0x000fc60000400000 */
[----:B----4-:R-:W-:Y:S01]  /*0350*/  FFMA R8, R8, R7, R10 ;  /* 0x0000000708087223 */ /* 0x010fe2000000000a */
[----:B------:R-:W-:-:S04]  /*0360*/  FFMA R9, R9, R6, R11 ;  /* 0x0000000609097223 */ /* 0x000fc8000000000b */
[----:B------:R-:W-:Y:S02]  /*0370*/  FSETP.GT.AND P0, PT, R8, RZ, PT ;  /* 0x000000ff0800720b */ /* 0x000fe40003f04000 */
[----:B------:R-:W-:-:S11]  /*0380*/  FSETP.GT.AND P1, PT, R9, RZ, PT ;  /* 0x000000ff0900720b */ /* 0x000fd60003f24000 */
[----:B------:R-:W-:Y:S01]  /*0390*/  @!P0 FMUL R8, R8, 0.20000000298023223877 ;  /* 0x3e4ccccd08088820 */ /* 0x000fe20000400000 */
[----:B-1----:R-:W-:-:S04]  /*03a0*/  IMAD.WIDE R2, R0, 0x4, R2 ;  /* 0x0000000400027825 */ /* 0x002fc800078e0202 */
[----:B------:R-:W-:-:S05]  /*03b0*/  @!P1 FMUL R9, R9, 0.20000000298023223877 ;  /* 0x3e4ccccd09099820 */ /* 0x000fca0000400000 */
[----:B------:R-:W-:Y:S01]  /*03c0*/  STG.E.64 desc[UR4][R2.64], R8 ;  /* 0x0000000802007986 */ /* 0x000fe2000c101b04 */
[----:B------:R-:W-:Y:S05]  /*03d0*/  EXIT ;  /* 0x000000000000794d */ /* 0x000fea0003800000 */
.L_x_0:
[----:B------:R-:W-:-:S00]  /*03e0*/  BRA `(.L_x_0) ;  /* 0xfffffffc00fc7947 */ /* 0x000fc0000383ffff */
[----:B------:R-:W-:-:S00]  /*03f0*/  NOP ;  /* 0x0000000000007918 */ /* 0x000fc00000000000 */
        /* <DEDUP_REMOVED lines=8> */
.L_x_1:


//--------------------- .nv.global.init           --------------------------
	.section	.nv.global.init,"aw",@progbits
.nv.global.init:
	.type		_$_str,@object
	.size		_$_str,(_$_str_$_2 - _$_str)
_$_str:
        /*0000*/ 	.byte	0x5f, 0x5f, 0x43, 0x55, 0x44, 0x41, 0x5f, 0x46, 0x54, 0x5a, 0x00
	.type		_$_str_$_2,@object
	.size		_$_str_$_2,(.L_1 - _$_str_$_2)
_$_str_$_2:
        /*000b*/ 	.byte	0x5f, 0x5f, 0x43, 0x55, 0x44, 0x41, 0x5f, 0x50, 0x52, 0x45, 0x43, 0x5f, 0x53, 0x51, 0x52, 0x54
        /*001b*/ 	.byte	0x00
.L_1:


//--------------------- .nv.constant0.triton_poi_fused__native_batch_norm_legit_no_training_leaky_relu_1 --------------------------
	.section	.nv.constant0.triton_poi_fused__native_batch_norm_legit_no_training_leaky_relu_1,"a",@progbits
	.sectionflags	@""
	.align	4
.nv.constant0.triton_poi_fused__native_batch_norm_legit_no_training_leaky_relu_1:
	.zero		580
